//
// Generated by NVIDIA NVVM Compiler
//
// Compiler Build ID: CL-36424714
// Cuda compilation tools, release 13.0, V13.0.88
// Based on NVVM 20.0.0
//

.version 9.0
.target sm_100
.address_size 64

	// .globl	_Z14matrixmult_K_VPiS_S_

.visible .entry _Z14matrixmult_K_VPiS_S_(
	.param .u64 .ptr .align 1 _Z14matrixmult_K_VPiS_S__param_0,
	.param .u64 .ptr .align 1 _Z14matrixmult_K_VPiS_S__param_1,
	.param .u64 .ptr .align 1 _Z14matrixmult_K_VPiS_S__param_2
)
{
	.reg .pred 	%p<5>;
	.reg .b32 	%r<37>;
	.reg .b64 	%rd<32>;

	ld.param.u64 	%rd14, [_Z14matrixmult_K_VPiS_S__param_0];
	ld.param.u64 	%rd15, [_Z14matrixmult_K_VPiS_S__param_1];
	ld.param.u64 	%rd16, [_Z14matrixmult_K_VPiS_S__param_2];
	mov.u32 	%r10, %ctaid.x;
	mov.u32 	%r11, %ntid.x;
	mov.u32 	%r12, %tid.x;
	mad.lo.s32 	%r1, %r10, %r11, %r12;
	mov.u32 	%r13, %ctaid.y;
	mov.u32 	%r14, %ntid.y;
	mov.u32 	%r15, %tid.y;
	mad.lo.s32 	%r16, %r13, %r14, %r15;
	setp.gt.s32 	%p1, %r1, 31;
	setp.gt.u32 	%p2, %r16, 31;
	or.pred  	%p3, %p1, %p2;
	@%p3 bra 	$L__BB0_4;
	cvta.to.global.u64 	%rd17, %rd15;
	mul.lo.s32 	%r34, %r1, 196;
	add.s32 	%r18, %r16, 32;
	mul.wide.u32 	%rd18, %r18, 4;
	add.s64 	%rd31, %rd17, %rd18;
	add.s32 	%r19, %r16, 64;
	mul.wide.u32 	%rd19, %r19, 4;
	add.s64 	%rd30, %rd17, %rd19;
	add.s32 	%r20, %r16, 96;
	mul.wide.u32 	%rd20, %r20, 4;
	add.s64 	%rd29, %rd17, %rd20;
	mul.wide.u32 	%rd21, %r16, 4;
	add.s64 	%rd28, %rd17, %rd21;
	cvta.to.global.u64 	%rd22, %rd14;
	add.s64 	%rd5, %rd22, 8;
	mov.b32 	%r35, 0;
	mov.u32 	%r36, %r35;
$L__BB0_2:
	mul.wide.s32 	%rd23, %r34, 4;
	add.s64 	%rd24, %rd5, %rd23;
	ld.global.u32 	%r21, [%rd24+-8];
	ld.global.u32 	%r22, [%rd28];
	mad.lo.s32 	%r23, %r22, %r21, %r36;
	ld.global.u32 	%r24, [%rd24+-4];
	ld.global.u32 	%r25, [%rd31];
	mad.lo.s32 	%r26, %r25, %r24, %r23;
	ld.global.u32 	%r27, [%rd24];
	ld.global.u32 	%r28, [%rd30];
	mad.lo.s32 	%r29, %r28, %r27, %r26;
	ld.global.u32 	%r30, [%rd24+4];
	ld.global.u32 	%r31, [%rd29];
	mad.lo.s32 	%r36, %r31, %r30, %r29;
	add.s32 	%r35, %r35, 4;
	add.s64 	%rd31, %rd31, 512;
	add.s64 	%rd30, %rd30, 512;
	add.s64 	%rd29, %rd29, 512;
	add.s64 	%rd28, %rd28, 512;
	add.s32 	%r34, %r34, 4;
	setp.ne.s32 	%p4, %r35, 196;
	@%p4 bra 	$L__BB0_2;
	shl.b32 	%r32, %r1, 5;
	add.s32 	%r33, %r32, %r16;
	cvta.to.global.u64 	%rd25, %rd16;
	mul.wide.s32 	%rd26, %r33, 4;
	add.s64 	%rd27, %rd25, %rd26;
	st.global.u32 	[%rd27], %r36;
$L__BB0_4:
	ret;

}
	// .globl	_Z15matrixmult_Q_KVPiS_S_
.visible .entry _Z15matrixmult_Q_KVPiS_S_(
	.param .u64 .ptr .align 1 _Z15matrixmult_Q_KVPiS_S__param_0,
	.param .u64 .ptr .align 1 _Z15matrixmult_Q_KVPiS_S__param_1,
	.param .u64 .ptr .align 1 _Z15matrixmult_Q_KVPiS_S__param_2
)
{
	.reg .pred 	%p<4>;
	.reg .b32 	%r<108>;
	.reg .b64 	%rd<13>;

	ld.param.u64 	%rd1, [_Z15matrixmult_Q_KVPiS_S__param_0];
	ld.param.u64 	%rd2, [_Z15matrixmult_Q_KVPiS_S__param_1];
	ld.param.u64 	%rd3, [_Z15matrixmult_Q_KVPiS_S__param_2];
	mov.u32 	%r3, %ctaid.x;
	mov.u32 	%r4, %ntid.x;
	mov.u32 	%r5, %tid.x;
	mad.lo.s32 	%r1, %r3, %r4, %r5;
	mov.u32 	%r6, %ctaid.y;
	mov.u32 	%r7, %ntid.y;
	mov.u32 	%r8, %tid.y;
	mad.lo.s32 	%r9, %r6, %r7, %r8;
	setp.gt.s32 	%p1, %r1, 195;
	setp.gt.u32 	%p2, %r9, 31;
	or.pred  	%p3, %p1, %p2;
	@%p3 bra 	$L__BB1_2;
	cvta.to.global.u64 	%rd4, %rd3;
	cvta.to.global.u64 	%rd5, %rd1;
	cvta.to.global.u64 	%rd6, %rd2;
	shl.b32 	%r10, %r1, 5;
	mul.wide.s32 	%rd7, %r10, 4;
	add.s64 	%rd8, %rd5, %rd7;
	ld.global.u32 	%r11, [%rd8];
	mul.wide.u32 	%rd9, %r9, 4;
	add.s64 	%rd10, %rd6, %rd9;
	ld.global.u32 	%r12, [%rd10];
	mul.lo.s32 	%r13, %r12, %r11;
	ld.global.u32 	%r14, [%rd8+4];
	ld.global.u32 	%r15, [%rd10+128];
	mad.lo.s32 	%r16, %r15, %r14, %r13;
	ld.global.u32 	%r17, [%rd8+8];
	ld.global.u32 	%r18, [%rd10+256];
	mad.lo.s32 	%r19, %r18, %r17, %r16;
	ld.global.u32 	%r20, [%rd8+12];
	ld.global.u32 	%r21, [%rd10+384];
	mad.lo.s32 	%r22, %r21, %r20, %r19;
	ld.global.u32 	%r23, [%rd8+16];
	ld.global.u32 	%r24, [%rd10+512];
	mad.lo.s32 	%r25, %r24, %r23, %r22;
	ld.global.u32 	%r26, [%rd8+20];
	ld.global.u32 	%r27, [%rd10+640];
	mad.lo.s32 	%r28, %r27, %r26, %r25;
	ld.global.u32 	%r29, [%rd8+24];
	ld.global.u32 	%r30, [%rd10+768];
	mad.lo.s32 	%r31, %r30, %r29, %r28;
	ld.global.u32 	%r32, [%rd8+28];
	ld.global.u32 	%r33, [%rd10+896];
	mad.lo.s32 	%r34, %r33, %r32, %r31;
	ld.global.u32 	%r35, [%rd8+32];
	ld.global.u32 	%r36, [%rd10+1024];
	mad.lo.s32 	%r37, %r36, %r35, %r34;
	ld.global.u32 	%r38, [%rd8+36];
	ld.global.u32 	%r39, [%rd10+1152];
	mad.lo.s32 	%r40, %r39, %r38, %r37;
	ld.global.u32 	%r41, [%rd8+40];
	ld.global.u32 	%r42, [%rd10+1280];
	mad.lo.s32 	%r43, %r42, %r41, %r40;
	ld.global.u32 	%r44, [%rd8+44];
	ld.global.u32 	%r45, [%rd10+1408];
	mad.lo.s32 	%r46, %r45, %r44, %r43;
	ld.global.u32 	%r47, [%rd8+48];
	ld.global.u32 	%r48, [%rd10+1536];
	mad.lo.s32 	%r49, %r48, %r47, %r46;
	ld.global.u32 	%r50, [%rd8+52];
	ld.global.u32 	%r51, [%rd10+1664];
	mad.lo.s32 	%r52, %r51, %r50, %r49;
	ld.global.u32 	%r53, [%rd8+56];
	ld.global.u32 	%r54, [%rd10+1792];
	mad.lo.s32 	%r55, %r54, %r53, %r52;
	ld.global.u32 	%r56, [%rd8+60];
	ld.global.u32 	%r57, [%rd10+1920];
	mad.lo.s32 	%r58, %r57, %r56, %r55;
	ld.global.u32 	%r59, [%rd8+64];
	ld.global.u32 	%r60, [%rd10+2048];
	mad.lo.s32 	%r61, %r60, %r59, %r58;
	ld.global.u32 	%r62, [%rd8+68];
	ld.global.u32 	%r63, [%rd10+2176];
	mad.lo.s32 	%r64, %r63, %r62, %r61;
	ld.global.u32 	%r65, [%rd8+72];
	ld.global.u32 	%r66, [%rd10+2304];
	mad.lo.s32 	%r67, %r66, %r65, %r64;
	ld.global.u32 	%r68, [%rd8+76];
	ld.global.u32 	%r69, [%rd10+2432];
	mad.lo.s32 	%r70, %r69, %r68, %r67;
	ld.global.u32 	%r71, [%rd8+80];
	ld.global.u32 	%r72, [%rd10+2560];
	mad.lo.s32 	%r73, %r72, %r71, %r70;
	ld.global.u32 	%r74, [%rd8+84];
	ld.global.u32 	%r75, [%rd10+2688];
	mad.lo.s32 	%r76, %r75, %r74, %r73;
	ld.global.u32 	%r77, [%rd8+88];
	ld.global.u32 	%r78, [%rd10+2816];
	mad.lo.s32 	%r79, %r78, %r77, %r76;
	ld.global.u32 	%r80, [%rd8+92];
	ld.global.u32 	%r81, [%rd10+2944];
	mad.lo.s32 	%r82, %r81, %r80, %r79;
	ld.global.u32 	%r83, [%rd8+96];
	ld.global.u32 	%r84, [%rd10+3072];
	mad.lo.s32 	%r85, %r84, %r83, %r82;
	ld.global.u32 	%r86, [%rd8+100];
	ld.global.u32 	%r87, [%rd10+3200];
	mad.lo.s32 	%r88, %r87, %r86, %r85;
	ld.global.u32 	%r89, [%rd8+104];
	ld.global.u32 	%r90, [%rd10+3328];
	mad.lo.s32 	%r91, %r90, %r89, %r88;
	ld.global.u32 	%r92, [%rd8+108];
	ld.global.u32 	%r93, [%rd10+3456];
	mad.lo.s32 	%r94, %r93, %r92, %r91;
	ld.global.u32 	%r95, [%rd8+112];
	ld.global.u32 	%r96, [%rd10+3584];
	mad.lo.s32 	%r97, %r96, %r95, %r94;
	ld.global.u32 	%r98, [%rd8+116];
	ld.global.u32 	%r99, [%rd10+3712];
	mad.lo.s32 	%r100, %r99, %r98, %r97;
	ld.global.u32 	%r101, [%rd8+120];
	ld.global.u32 	%r102, [%rd10+3840];
	mad.lo.s32 	%r103, %r102, %r101, %r100;
	ld.global.u32 	%r104, [%rd8+124];
	ld.global.u32 	%r105, [%rd10+3968];
	mad.lo.s32 	%r106, %r105, %r104, %r103;
	add.s32 	%r107, %r10, %r9;
	mul.wide.s32 	%rd11, %r107, 4;
	add.s64 	%rd12, %rd4, %rd11;
	st.global.u32 	[%rd12], %r106;
$L__BB1_2:
	ret;

}


// ===== COMPILED SASS (sm_100) =====

	.target	sm_100

	.elftype	@"ET_EXEC"


//--------------------- .note.nv.tkinfo           --------------------------
	.section	.note.nv.tkinfo,"",@"SHT_NOTE"
	.sectionflags	@"SHF_NOTE_NV_TKINFO"
	.tkinfo
        /*0018*/ 	.word	0x00000002
        /*0030*/ 	.string	""
        /*0030*/ 	.string	"ptxas"
        /*0030*/ 	.string	"Cuda compilation tools, release 13.0, V13.0.88"
        /*0030*/ 	.string	"Build cuda_13.0.r13.0/compiler.36424714_0"
        /*0030*/ 	.string	"-arch sm_100 -m 64 "



//--------------------- .note.nv.cuinfo           --------------------------
	.section	.note.nv.cuinfo,"",@"SHT_NOTE"
	.sectionflags	@"SHF_NOTE_NV_CUINFO"
        /*0018*/ 	.short	0x0002
        /*001a*/ 	.short	0x0064
        /*001c*/ 	.short	0x0082
	.zero		2


//--------------------- .nv.info                  --------------------------
	.section	.nv.info,"",@"SHT_CUDA_INFO"
	.align	4


	//----- nvinfo : EIATTR_REGCOUNT
	.align		4
        /*0000*/ 	.byte	0x04, 0x2f
        /*0002*/ 	.short	(.L_1 - .L_0)
	.align		4
.L_0:
        /*0004*/ 	.word	index@(_Z14matrixmult_K_VPiS_S_)
        /*0008*/ 	.word	0x00000020


	//----- nvinfo : EIATTR_FRAME_SIZE
	.align		4
.L_1:
        /*000c*/ 	.byte	0x04, 0x11
        /*000e*/ 	.short	(.L_3 - .L_2)
	.align		4
.L_2:
        /*0010*/ 	.word	index@(_Z14matrixmult_K_VPiS_S_)
        /*0014*/ 	.word	0x00000000


	//----- nvinfo : EIATTR_REGCOUNT
	.align		4
.L_3:
        /*0018*/ 	.byte	0x04, 0x2f
        /*001a*/ 	.short	(.L_5 - .L_4)
	.align		4
.L_4:
        /*001c*/ 	.word	index@(_Z15matrixmult_Q_KVPiS_S_)
        /*0020*/ 	.word	0x0000001e


	//----- nvinfo : EIATTR_FRAME_SIZE
	.align		4
.L_5:
        /*0024*/ 	.byte	0x04, 0x11
        /*0026*/ 	.short	(.L_7 - .L_6)
	.align		4
.L_6:
        /*0028*/ 	.word	index@(_Z15matrixmult_Q_KVPiS_S_)
        /*002c*/ 	.word	0x00000000


	//----- nvinfo : EIATTR_MIN_STACK_SIZE
	.align		4
.L_7:
        /*0030*/ 	.byte	0x04, 0x12
        /*0032*/ 	.short	(.L_9 - .L_8)
	.align		4
.L_8:
        /*0034*/ 	.word	index@(_Z15matrixmult_Q_KVPiS_S_)
        /*0038*/ 	.word	0x00000000


	//----- nvinfo : EIATTR_MIN_STACK_SIZE
	.align		4
.L_9:
        /*003c*/ 	.byte	0x04, 0x12
        /*003e*/ 	.short	(.L_11 - .L_10)
	.align		4
.L_10:
        /*0040*/ 	.word	index@(_Z14matrixmult_K_VPiS_S_)
        /*0044*/ 	.word	0x00000000
.L_11:


//--------------------- .nv.compat                --------------------------
	.section	.nv.compat,"",@"SHT_CUDA_COMPAT_INFO"
	.align	4
        /*0000*/ 	.byte	0x02, 0x09, 0x00, 0x00, 0x02, 0x02, 0x01, 0x00, 0x02, 0x05, 0x05, 0x00, 0x03, 0x07, 0x01, 0x01
        /*0010*/ 	.byte	0x02, 0x03, 0x00, 0x00, 0x02, 0x06, 0x01, 0x00, 0x04, 0x0b, 0x08, 0x00, 0x09, 0x00, 0x00, 0x00
        /*0020*/ 	.byte	0x00, 0x00, 0x00, 0x00


//--------------------- .nv.info._Z15matrixmult_Q_KVPiS_S_ --------------------------
	.section	.nv.info._Z15matrixmult_Q_KVPiS_S_,"",@"SHT_CUDA_INFO"
	.sectionflags	@""
	.align	4


	//----- nvinfo : EIATTR_CUDA_API_VERSION
	.align		4
        /*0000*/ 	.byte	0x04, 0x37
        /*0002*/ 	.short	(.L_13 - .L_12)
.L_12:
        /*0004*/ 	.word	0x00000082


	//----- nvinfo : EIATTR_KPARAM_INFO
	.align		4
.L_13:
        /*0008*/ 	.byte	0x04, 0x17
        /*000a*/ 	.short	(.L_15 - .L_14)
.L_14:
        /*000c*/ 	.word	0x00000000
        /*0010*/ 	.short	0x0002
        /*0012*/ 	.short	0x0010
        /*0014*/ 	.byte	0x00, 0xf5, 0x21, 0x00


	//----- nvinfo : EIATTR_KPARAM_INFO
	.align		4
.L_15:
        /*0018*/ 	.byte	0x04, 0x17
        /*001a*/ 	.short	(.L_17 - .L_16)
.L_16:
        /*001c*/ 	.word	0x00000000
        /*0020*/ 	.short	0x0001
        /*0022*/ 	.short	0x0008
        /*0024*/ 	.byte	0x00, 0xf5, 0x21, 0x00


	//----- nvinfo : EIATTR_KPARAM_INFO
	.align		4
.L_17:
        /*0028*/ 	.byte	0x04, 0x17
        /*002a*/ 	.short	(.L_19 - .L_18)
.L_18:
        /*002c*/ 	.word	0x00000000
        /*0030*/ 	.short	0x0000
        /*0032*/ 	.short	0x0000
        /*0034*/ 	.byte	0x00, 0xf5, 0x21, 0x00


	//----- nvinfo : EIATTR_SPARSE_MMA_MASK
	.align		4
.L_19:
        /*0038*/ 	.byte	0x03, 0x50
        /*003a*/ 	.short	0x0000


	//----- nvinfo : EIATTR_MAXREG_COUNT
	.align		4
        /*003c*/ 	.byte	0x03, 0x1b
        /*003e*/ 	.short	0x00ff


	//----- nvinfo : EIATTR_MERCURY_ISA_VERSION
	.align		4
        /*0040*/ 	.byte	0x03, 0x5f
        /*0042*/ 	.short	0x0101


	//----- nvinfo : EIATTR_VRC_CTA_INIT_COUNT
	.align		4
        /*0044*/ 	.byte	0x02, 0x4a
	.zero		1
	.zero		1


	//----- nvinfo : EIATTR_EXIT_INSTR_OFFSETS
	.align		4
        /*0048*/ 	.byte	0x04, 0x1c
        /*004a*/ 	.short	(.L_21 - .L_20)


	//   ....[0]....
.L_20:
        /*004c*/ 	.word	0x000000b0


	//   ....[1]....
        /*0050*/ 	.word	0x00000760


	//----- nvinfo : EIATTR_CBANK_PARAM_SIZE
	.align		4
.L_21:
        /*0054*/ 	.byte	0x03, 0x19
        /*0056*/ 	.short	0x0018


	//----- nvinfo : EIATTR_PARAM_CBANK
	.align		4
        /*0058*/ 	.byte	0x04, 0x0a
        /*005a*/ 	.short	(.L_23 - .L_22)
	.align		4
.L_22:
        /*005c*/ 	.word	index@(.nv.constant0._Z15matrixmult_Q_KVPiS_S_)
        /*0060*/ 	.short	0x0380
        /*0062*/ 	.short	0x0018


	//----- nvinfo : EIATTR_SW_WAR
	.align		4
.L_23:
        /*0064*/ 	.byte	0x04, 0x36
        /*0066*/ 	.short	(.L_25 - .L_24)
.L_24:
        /*0068*/ 	.word	0x00000008
.L_25:


//--------------------- .nv.info._Z14matrixmult_K_VPiS_S_ --------------------------
	.section	.nv.info._Z14matrixmult_K_VPiS_S_,"",@"SHT_CUDA_INFO"
	.sectionflags	@""
	.align	4


	//----- nvinfo : EIATTR_CUDA_API_VERSION
	.align		4
        /*0000*/ 	.byte	0x04, 0x37
        /*0002*/ 	.short	(.L_27 - .L_26)
.L_26:
        /*0004*/ 	.word	0x00000082


	//----- nvinfo : EIATTR_KPARAM_INFO
	.align		4
.L_27:
        /*0008*/ 	.byte	0x04, 0x17
        /*000a*/ 	.short	(.L_29 - .L_28)
.L_28:
        /*000c*/ 	.word	0x00000000
        /*0010*/ 	.short	0x0002
        /*0012*/ 	.short	0x0010
        /*0014*/ 	.byte	0x00, 0xf5, 0x21, 0x00


	//----- nvinfo : EIATTR_KPARAM_INFO
	.align		4
.L_29:
        /*0018*/ 	.byte	0x04, 0x17
        /*001a*/ 	.short	(.L_31 - .L_30)
.L_30:
        /*001c*/ 	.word	0x00000000
        /*0020*/ 	.short	0x0001
        /*0022*/ 	.short	0x0008
        /*0024*/ 	.byte	0x00, 0xf5, 0x21, 0x00


	//----- nvinfo : EIATTR_KPARAM_INFO
	.align		4
.L_31:
        /*0028*/ 	.byte	0x04, 0x17
        /*002a*/ 	.short	(.L_33 - .L_32)
.L_32:
        /*002c*/ 	.word	0x00000000
        /*0030*/ 	.short	0x0000
        /*0032*/ 	.short	0x0000
        /*0034*/ 	.byte	0x00, 0xf5, 0x21, 0x00


	//----- nvinfo : EIATTR_SPARSE_MMA_MASK
	.align		4
.L_33:
        /*0038*/ 	.byte	0x03, 0x50
        /*003a*/ 	.short	0x0000


	//----- nvinfo : EIATTR_MAXREG_COUNT
	.align		4
        /*003c*/ 	.byte	0x03, 0x1b
        /*003e*/ 	.short	0x00ff


	//----- nvinfo : EIATTR_MERCURY_ISA_VERSION
	.align		4
        /*0040*/ 	.byte	0x03, 0x5f
        /*0042*/ 	.short	0x0101


	//----- nvinfo : EIATTR_VRC_CTA_INIT_COUNT
	.align		4
        /*0044*/ 	.byte	0x02, 0x4a
	.zero		1
	.zero		1


	//----- nvinfo : EIATTR_EXIT_INSTR_OFFSETS
	.align		4
        /*0048*/ 	.byte	0x04, 0x1c
        /*004a*/ 	.short	(.L_35 - .L_34)


	//   ....[0]....
.L_34:
        /*004c*/ 	.word	0x000000b0


	//   ....[1]....
        /*0050*/ 	.word	0x00000eb0


	//----- nvinfo : EIATTR_CBANK_PARAM_SIZE
	.align		4
.L_35:
        /*0054*/ 	.byte	0x03, 0x19
        /*0056*/ 	.short	0x0018


	//----- nvinfo : EIATTR_PARAM_CBANK
	.align		4
        /*0058*/ 	.byte	0x04, 0x0a
        /*005a*/ 	.short	(.L_37 - .L_36)
	.align		4
.L_36:
        /*005c*/ 	.word	index@(.nv.constant0._Z14matrixmult_K_VPiS_S_)
        /*0060*/ 	.short	0x0380
        /*0062*/ 	.short	0x0018


	//----- nvinfo : EIATTR_SW_WAR
	.align		4
.L_37:
        /*0064*/ 	.byte	0x04, 0x36
        /*0066*/ 	.short	(.L_39 - .L_38)
.L_38:
        /*0068*/ 	.word	0x00000008
.L_39:


//--------------------- .nv.callgraph             --------------------------
	.section	.nv.callgraph,"",@"SHT_CUDA_CALLGRAPH"
	.align	4
	.sectionentsize	8
	.align		4
        /*0000*/ 	.word	0x00000000
	.align		4
        /*0004*/ 	.word	0xffffffff
	.align		4
        /*0008*/ 	.word	0x00000000
	.align		4
        /*000c*/ 	.word	0xfffffffe
	.align		4
        /*0010*/ 	.word	0x00000000
	.align		4
        /*0014*/ 	.word	0xfffffffd
	.align		4
        /*0018*/ 	.word	0x00000000
	.align		4
        /*001c*/ 	.word	0xfffffffc


//--------------------- .text._Z15matrixmult_Q_KVPiS_S_ --------------------------
	.section	.text._Z15matrixmult_Q_KVPiS_S_,"ax",@progbits
	.align	128
        .global         _Z15matrixmult_Q_KVPiS_S_
        .type           _Z15matrixmult_Q_KVPiS_S_,@function
        .size           _Z15matrixmult_Q_KVPiS_S_,(.L_x_3 - _Z15matrixmult_Q_KVPiS_S_)
        .other          _Z15matrixmult_Q_KVPiS_S_,@"STO_CUDA_ENTRY STV_DEFAULT"
_Z15matrixmult_Q_KVPiS_S_:
.text._Z15matrixmult_Q_KVPiS_S_:
[----:B------:R-:W-:Y:S01]  /*0000*/  LDC R1, c[0x0][0x37c] ;  /* 0x0000df00ff017b82 */ /* 0x000fe20000000800 */
[----:B------:R-:W0:Y:S07]  /*0010*/  S2R R0, SR_TID.Y ;  /* 0x0000000000007919 */ /* 0x000e2e0000002200 */
[----:B------:R-:W1:Y:S01]  /*0020*/  LDC R6, c[0x0][0x360] ;  /* 0x0000d800ff067b82 */ /* 0x000e620000000800 */
[----:B------:R-:W1:Y:S07]  /*0030*/  S2R R3, SR_TID.X ;  /* 0x0000000000037919 */ /* 0x000e6e0000002100 */
[----:B------:R-:W0:Y:S08]  /*0040*/  S2UR UR5, SR_CTAID.Y ;  /* 0x00000000000579c3 */ /* 0x000e300000002600 */
[----:B------:R-:W0:Y:S08]  /*0050*/  LDC R7, c[0x0][0x364] ;  /* 0x0000d900ff077b82 */ /* 0x000e300000000800 */
[----:B------:R-:W1:Y:S01]  /*0060*/  S2UR UR4, SR_CTAID.X ;  /* 0x00000000000479c3 */ /* 0x000e620000002500 */
[----:B0-----:R-:W-:-:S05]  /*0070*/  IMAD R7, R7, UR5, R0 ;  /* 0x0000000507077c24 */ /* 0x001fca000f8e0200 */
[----:B------:R-:W-:Y:S01]  /*0080*/  ISETP.GT.U32.AND P0, PT, R7, 0x1f, PT ;  /* 0x0000001f0700780c */ /* 0x000fe20003f04070 */
[----:B-1----:R-:W-:-:S05]  /*0090*/  IMAD R6, R6, UR4, R3 ;  /* 0x0000000406067c24 */ /* 0x002fca000f8e0203 */
[----:B------:R-:W-:-:S13]  /*00a0*/  ISETP.GT.OR P0, PT, R6, 0xc3, P0 ;  /* 0x000000c30600780c */ /* 0x000fda0000704670 */
[----:B------:R-:W-:Y:S05]  /*00b0*/  @P0 EXIT ;  /* 0x000000000000094d */ /* 0x000fea0003800000 */
[----:B------:R-:W0:Y:S01]  /*00c0*/  LDC.64 R4, c[0x0][0x380] ;  /* 0x0000e000ff047b82 */ /* 0x000e220000000a00 */
[----:B------:R-:W1:Y:S01]  /*00d0*/  LDCU.64 UR4, c[0x0][0x358] ;  /* 0x00006b00ff0477ac */ /* 0x000e620008000a00 */
[----:B------:R-:W-:-:S06]  /*00e0*/  SHF.L.U32 R6, R6, 0x5, RZ ;  /* 0x0000000506067819 */ /* 0x000fcc00000006ff */
[----:B------:R-:W2:Y:S01]  /*00f0*/  LDC.64 R2, c[0x0][0x388] ;  /* 0x0000e200ff027b82 */ /* 0x000ea20000000a00 */
[----:B0-----:R-:W-:-:S05]  /*0100*/  IMAD.WIDE R4, R6, 0x4, R4 ;  /* 0x0000000406047825 */ /* 0x001fca00078e0204 */
[----:B-1----:R-:W3:Y:S01]  /*0110*/  LDG.E R8, desc[UR4][R4.64] ;  /* 0x0000000404087981 */ /* 0x002ee2000c1e1900 */
[----:B--2---:R-:W-:-:S03]  /*0120*/  IMAD.WIDE.U32 R2, R7, 0x4, R2 ;  /* 0x0000000407027825 */ /* 0x004fc600078e0002 */
[----:B------:R-:W2:Y:S04]  /*0130*/  LDG.E R27, desc[UR4][R4.64+0x4] ;  /* 0x00000404041b7981 */ /* 0x000ea8000c1e1900 */
[----:B------:R-:W3:Y:S04]  /*0140*/  LDG.E R9, desc[UR4][R2.64] ;  /* 0x0000000402097981 */ /* 0x000ee8000c1e1900 */
[----:B------:R-:W2:Y:S04]  /*0150*/  LDG.E R24, desc[UR4][R2.64+0x80] ;  /* 0x0000800402187981 */ /* 0x000ea8000c1e1900 */
[----:B------:R-:W4:Y:S04]  /*0160*/  LDG.E R21, desc[UR4][R4.64+0x8] ;  /* 0x0000080404157981 */ /* 0x000f28000c1e1900 */
[----:B------:R-:W4:Y:S04]  /*0170*/  LDG.E R18, desc[UR4][R2.64+0x100] ;  /* 0x0001000402127981 */ /* 0x000f28000c1e1900 */
[----:B------:R-:W5:Y:S04]  /*0180*/  LDG.E R20, desc[UR4][R4.64+0xc] ;  /* 0x00000c0404147981 */ /* 0x000f68000c1e1900 */
        /* <DEDUP_REMOVED lines=12> */
[----:B------:R-:W5:Y:S01]  /*0250*/  LDG.E R11, desc[UR4][R2.64+0x480] ;  /* 0x00048004020b7981 */ /* 0x000f62000c1e1900 */
[----:B---3--:R-:W-:-:S03]  /*0260*/  IMAD R8, R8, R9, RZ ;  /* 0x0000000908087224 */ /* 0x008fc600078e02ff */
[----:B------:R-:W3:Y:S01]  /*0270*/  LDG.E R9, desc[UR4][R2.64+0x500] ;  /* 0x0005000402097981 */ /* 0x000ee2000c1e1900 */
[----:B--2---:R-:W-:-:S03]  /*0280*/  IMAD R24, R27, R24, R8 ;  /* 0x000000181b187224 */ /* 0x004fc600078e0208 */
[----:B------:R-:W3:Y:S04]  /*0290*/  LDG.E R8, desc[UR4][R4.64+0x28] ;  /* 0x0000280404087981 */ /* 0x000ee8000c1e1900 */
[----:B------:R-:W2:Y:S01]  /*02a0*/  LDG.E R27, desc[UR4][R2.64+0xf80] ;  /* 0x000f8004021b7981 */ /* 0x000ea2000c1e1900 */
[----:B----4-:R-:W-:-:S03]  /*02b0*/  IMAD R24, R21, R18, R24 ;  /* 0x0000001215187224 */ /* 0x010fc600078e0218 */
[----:B------:R-:W4:Y:S04]  /*02c0*/  LDG.E R18, desc[UR4][R4.64+0x2c] ;  /* 0x00002c0404127981 */ /* 0x000f28000c1e1900 */
[----:B------:R-:W4:Y:S01]  /*02d0*/  LDG.E R21, desc[UR4][R2.64+0x580] ;  /* 0x0005800402157981 */ /* 0x000f22000c1e1900 */
[----:B-----5:R-:W-:-:S03]  /*02e0*/  IMAD R24, R20, R23, R24 ;  /* 0x0000001714187224 */ /* 0x020fc600078e0218 */
[----:B------:R-:W5:Y:S04]  /*02f0*/  LDG.E R20, desc[UR4][R4.64+0x30] ;  /* 0x0000300404147981 */ /* 0x000f68000c1e1900 */
[----:B------:R-:W5:Y:S01]  /*0300*/  LDG.E R23, desc[UR4][R2.64+0x600] ;  /* 0x0006000402177981 */ /* 0x000f62000c1e1900 */
[----:B------:R-:W-:-:S03]  /*0310*/  IMAD R24, R22, R25, R24 ;  /* 0x0000001916187224 */ /* 0x000fc600078e0218 */
[----:B------:R-:W2:Y:S04]  /*0320*/  LDG.E R22, desc[UR4][R4.64+0x34] ;  /* 0x0000340404167981 */ /* 0x000ea8000c1e1900 */
[----:B------:R-:W2:Y:S01]  /*0330*/  LDG.E R25, desc[UR4][R2.64+0x680] ;  /* 0x0006800402197981 */ /* 0x000ea2000c1e1900 */
        /* <DEDUP_REMOVED lines=15> */
[----:B---3--:R-:W-:-:S03]  /*0430*/  IMAD R24, R8, R9, R24 ;  /* 0x0000000908187224 */ /* 0x008fc600078e0218 */
[----:B------:R-:W3:Y:S04]  /*0440*/  LDG.E R9, desc[UR4][R4.64+0x4c] ;  /* 0x00004c0404097981 */ /* 0x000ee8000c1e1900 */
[----:B------:R-:W3:Y:S01]  /*0450*/  LDG.E R8, desc[UR4][R2.64+0x980] ;  /* 0x0009800402087981 */ /* 0x000ee2000c1e1900 */
[----:B----4-:R-:W-:-:S03]  /*0460*/  IMAD R24, R18, R21, R24 ;  /* 0x0000001512187224 */ /* 0x010fc600078e0218 */
[----:B------:R-:W4:Y:S04]  /*0470*/  LDG.E R21, desc[UR4][R4.64+0x50] ;  /* 0x0000500404157981 */ /* 0x000f28000c1e1900 */
[----:B------:R-:W4:Y:S01]  /*0480*/  LDG.E R18, desc[UR4][R2.64+0xa00] ;  /* 0x000a000402127981 */ /* 0x000f22000c1e1900 */
[----:B-----5:R-:W-:-:S03]  /*0490*/  IMAD R24, R20, R23, R24 ;  /* 0x0000001714187224 */ /* 0x020fc600078e0218 */
[----:B------:R-:W5:Y:S04]  /*04a0*/  LDG.E R23, desc[UR4][R4.64+0x54] ;  /* 0x0000540404177981 */ /* 0x000f68000c1e1900 */
[----:B------:R-:W5:Y:S01]  /*04b0*/  LDG.E R20, desc[UR4][R2.64+0xa80] ;  /* 0x000a800402147981 */ /* 0x000f62000c1e1900 */
[----:B--2---:R-:W-:-:S03]  /*04c0*/  IMAD R24, R22, R25, R24 ;  /* 0x0000001916187224 */ /* 0x004fc600078e0218 */
        /* <DEDUP_REMOVED lines=25> */
[----:B------:R-:W5:Y:S04]  /*0660*/  LDG.E R24, desc[UR4][R2.64+0xf00] ;  /* 0x000f000402187981 */ /* 0x000f68000c1e1900 */
[----:B------:R-:W5:Y:S01]  /*0670*/  LDG.E R20, desc[UR4][R4.64+0x7c] ;  /* 0x00007c0404147981 */ /* 0x000f62000c1e1900 */
[----:B--2---:R-:W-:-:S04]  /*0680*/  IMAD R22, R22, R25, R26 ;  /* 0x0000001916167224 */ /* 0x004fc800078e021a */
[----:B------:R-:W-:-:S04]  /*0690*/  IMAD R16, R16, R19, R22 ;  /* 0x0000001310107224 */ /* 0x000fc800078e0216 */
[----:B------:R-:W-:Y:S02]  /*06a0*/  IMAD R14, R14, R17, R16 ;  /* 0x000000110e0e7224 */ /* 0x000fe400078e0210 */
[----:B------:R-:W0:Y:S02]  /*06b0*/  LDC.64 R16, c[0x0][0x390] ;  /* 0x0000e400ff107b82 */ /* 0x000e240000000a00 */
[----:B------:R-:W-:-:S04]  /*06c0*/  IMAD R12, R15, R12, R14 ;  /* 0x0000000c0f0c7224 */ /* 0x000fc800078e020e */
[----:B------:R-:W-:-:S04]  /*06d0*/  IMAD R0, R0, R13, R12 ;  /* 0x0000000d00007224 */ /* 0x000fc800078e020c */
[----:B------:R-:W-:Y:S01]  /*06e0*/  IMAD R0, R10, R11, R0 ;  /* 0x0000000b0a007224 */ /* 0x000fe200078e0200 */
[----:B------:R-:W-:-:S05]  /*06f0*/  IADD3 R7, PT, PT, R7, R6, RZ ;  /* 0x0000000607077210 */ /* 0x000fca0007ffe0ff */
[----:B0-----:R-:W-:-:S04]  /*0700*/  IMAD.WIDE R16, R7, 0x4, R16 ;  /* 0x0000000407107825 */ /* 0x001fc800078e0210 */
[----:B---3--:R-:W-:-:S04]  /*0710*/  IMAD R0, R8, R9, R0 ;  /* 0x0000000908007224 */ /* 0x008fc800078e0200 */
[----:B----4-:R-:W-:-:S04]  /*0720*/  IMAD R0, R18, R21, R0 ;  /* 0x0000001512007224 */ /* 0x010fc800078e0200 */
[----:B-----5:R-:W-:-:S04]  /*0730*/  IMAD R0, R23, R24, R0 ;  /* 0x0000001817007224 */ /* 0x020fc800078e0200 */
[----:B------:R-:W-:-:S05]  /*0740*/  IMAD R27, R20, R27, R0 ;  /* 0x0000001b141b7224 */ /* 0x000fca00078e0200 */
[----:B------:R-:W-:Y:S01]  /*0750*/  STG.E desc[UR4][R16.64], R27 ;  /* 0x0000001b10007986 */ /* 0x000fe2000c101904 */
[----:B------:R-:W-:Y:S05]  /*0760*/  EXIT ;  /* 0x000000000000794d */ /* 0x000fea0003800000 */
.L_x_0:
[----:B------:R-:W-:-:S00]  /*0770*/  BRA `(.L_x_0) ;  /* 0xfffffffc00fc7947 */ /* 0x000fc0000383ffff */
[----:B------:R-:W-:-:S00]  /*0780*/  NOP ;  /* 0x0000000000007918 */ /* 0x000fc00000000000 */
[----:B------:R-:W-:-:S00]  /*0790*/  NOP ;  /* 0x0000000000007918 */ /* 0x000fc00000000000 */
[----:B------:R-:W-:-:S00]  /*07a0*/  NOP ;  /* 0x0000000000007918 */ /* 0x000fc00000000000 */
[----:B------:R-:W-:-:S00]  /*07b0*/  NOP ;  /* 0x0000000000007918 */ /* 0x000fc00000000000 */
[----:B------:R-:W-:-:S00]  /*07c0*/  NOP ;  /* 0x0000000000007918 */ /* 0x000fc00000000000 */
[----:B------:R-:W-:-:S00]  /*07d0*/  NOP ;  /* 0x0000000000007918 */ /* 0x000fc00000000000 */
[----:B------:R-:W-:-:S00]  /*07e0*/  NOP ;  /* 0x0000000000007918 */ /* 0x000fc00000000000 */
[----:B------:R-:W-:-:S00]  /*07f0*/  NOP ;  /* 0x0000000000007918 */ /* 0x000fc00000000000 */
.L_x_3:


//--------------------- .text._Z14matrixmult_K_VPiS_S_ --------------------------
	.section	.text._Z14matrixmult_K_VPiS_S_,"ax",@progbits
	.align	128
        .global         _Z14matrixmult_K_VPiS_S_
        .type           _Z14matrixmult_K_VPiS_S_,@function
        .size           _Z14matrixmult_K_VPiS_S_,(.L_x_4 - _Z14matrixmult_K_VPiS_S_)
        .other          _Z14matrixmult_K_VPiS_S_,@"STO_CUDA_ENTRY STV_DEFAULT"
_Z14matrixmult_K_VPiS_S_:
.text._Z14matrixmult_K_VPiS_S_:
        /* <DEDUP_REMOVED lines=12> */
[----:B------:R-:W0:Y:S01]  /*00c0*/  LDCU.64 UR4, c[0x0][0x380] ;  /* 0x00007000ff0477ac */ /* 0x000e220008000a00 */
[----:B------:R-:W1:Y:S01]  /*00d0*/  LDC.64 R10, c[0x0][0x388] ;  /* 0x0000e200ff0a7b82 */ /* 0x000e620000000a00 */
[----:B------:R-:W-:Y:S01]  /*00e0*/  IMAD R19, R17, 0xc4, RZ ;  /* 0x000000c411137824 */ /* 0x000fe200078e02ff */
[C---:B------:R-:W-:Y:S01]  /*00f0*/  IADD3 R5, PT, PT, R0.reuse, 0x20, RZ ;  /* 0x0000002000057810 */ /* 0x040fe20007ffe0ff */
[----:B------:R-:W2:Y:S01]  /*0100*/  LDCU.64 UR6, c[0x0][0x358] ;  /* 0x00006b00ff0677ac */ /* 0x000ea20008000a00 */
[----:B------:R-:W-:Y:S01]  /*0110*/  IADD3 R15, PT, PT, R0, 0x40, RZ ;  /* 0x00000040000f7810 */ /* 0x000fe20007ffe0ff */
[----:B0-----:R-:W-:-:S04]  /*0120*/  UIADD3 UR4, UP0, UPT, UR4, 0x8, URZ ;  /* 0x0000000804047890 */ /* 0x001fc8000ff1e0ff */
[----:B------:R-:W-:Y:S02]  /*0130*/  UIADD3.X UR5, UPT, UPT, URZ, UR5, URZ, UP0, !UPT ;  /* 0x00000005ff057290 */ /* 0x000fe400087fe4ff */
[----:B------:R-:W-:Y:S01]  /*0140*/  MOV R2, UR4 ;  /* 0x0000000400027c02 */ /* 0x000fe20008000f00 */
[----:B-1----:R-:W-:-:S03]  /*0150*/  IMAD.WIDE.U32 R8, R0, 0x4, R10 ;  /* 0x0000000400087825 */ /* 0x002fc600078e000a */
[----:B------:R-:W-:Y:S01]  /*0160*/  MOV R3, UR5 ;  /* 0x0000000500037c02 */ /* 0x000fe20008000f00 */
[----:B------:R-:W-:Y:S01]  /*0170*/  IMAD.WIDE.U32 R4, R5, 0x4, R10 ;  /* 0x0000000405047825 */ /* 0x000fe200078e000a */
[----:B--2---:R0:W2:Y:S03]  /*0180*/  LDG.E R25, desc[UR6][R8.64] ;  /* 0x0000000608197981 */ /* 0x0040a6000c1e1900 */
[----:B------:R-:W-:Y:S01]  /*0190*/  IMAD.WIDE R20, R19, 0x4, R2 ;  /* 0x0000000413147825 */ /* 0x000fe200078e0202 */
[----:B------:R-:W-:Y:S01]  /*01a0*/  IADD3 R7, PT, PT, R0, 0x60, RZ ;  /* 0x0000006000077810 */ /* 0x000fe20007ffe0ff */
[----:B------:R1:W3:Y:S04]  /*01b0*/  LDG.E R22, desc[UR6][R4.64] ;  /* 0x0000000604167981 */ /* 0x0002e8000c1e1900 */
[----:B------:R-:W2:Y:S01]  /*01c0*/  LDG.E R12, desc[UR6][R20.64+-0x8] ;  /* 0xfffff806140c7981 */ /* 0x000ea2000c1e1900 */
[----:B------:R-:W-:-:S03]  /*01d0*/  IMAD.WIDE.U32 R14, R15, 0x4, R10 ;  /* 0x000000040f0e7825 */ /* 0x000fc600078e000a */
[----:B------:R-:W3:Y:S01]  /*01e0*/  LDG.E R27, desc[UR6][R20.64+-0x4] ;  /* 0xfffffc06141b7981 */ /* 0x000ee2000c1e1900 */
[----:B------:R-:W-:-:S03]  /*01f0*/  IMAD.WIDE.U32 R10, R7, 0x4, R10 ;  /* 0x00000004070a7825 */ /* 0x000fc600078e000a */
[----:B------:R-:W4:Y:S04]  /*0200*/  LDG.E R16, desc[UR6][R14.64] ;  /* 0x000000060e107981 */ /* 0x000f28000c1e1900 */
[----:B------:R-:W4:Y:S04]  /*0210*/  LDG.E R13, desc[UR6][R20.64] ;  /* 0x00000006140d7981 */ /* 0x000f28000c1e1900 */
[----:B------:R-:W5:Y:S04]  /*0220*/  LDG.E R18, desc[UR6][R20.64+0x4] ;  /* 0x0000040614127981 */ /* 0x000f68000c1e1900 */
[----:B------:R-:W5:Y:S01]  /*0230*/  LDG.E R23, desc[UR6][R10.64] ;  /* 0x000000060a177981 */ /* 0x000f62000c1e1900 */
[----:B------:R-:W-:-:S02]  /*0240*/  IADD3 R6, P0, PT, R4, 0x200, RZ ;  /* 0x0000020004067810 */ /* 0x000fc40007f1e0ff */
[----:B0-----:R-:W-:Y:S02]  /*0250*/  IADD3 R8, P2, PT, R8, 0x200, RZ ;  /* 0x0000020008087810 */ /* 0x001fe40007f5e0ff */
[----:B------:R-:W-:Y:S02]  /*0260*/  IADD3.X R7, PT, PT, RZ, R5, RZ, P0, !PT ;  /* 0x00000005ff077210 */ /* 0x000fe400007fe4ff */
[----:B-1----:R-:W-:Y:S02]  /*0270*/  IADD3 R4, P0, PT, R14, 0x200, RZ ;  /* 0x000002000e047810 */ /* 0x002fe40007f1e0ff */
[----:B------:R-:W-:Y:S02]  /*0280*/  IADD3.X R9, PT, PT, RZ, R9, RZ, P2, !PT ;  /* 0x00000009ff097210 */ /* 0x000fe400017fe4ff */
[----:B------:R-:W-:Y:S02]  /*0290*/  IADD3.X R5, PT, PT, RZ, R15, RZ, P0, !PT ;  /* 0x0000000fff057210 */ /* 0x000fe400007fe4ff */
[----:B------:R-:W-:Y:S01]  /*02a0*/  IADD3 R19, PT, PT, R19, 0x4, RZ ;  /* 0x0000000413137810 */ /* 0x000fe20007ffe0ff */
[----:B------:R-:W-:Y:S01]  /*02b0*/  UMOV UR4, 0x4 ;  /* 0x0000000400047882 */ /* 0x000fe20000000000 */
[----:B--2---:R-:W-:-:S04]  /*02c0*/  IMAD R12, R12, R25, RZ ;  /* 0x000000190c0c7224 */ /* 0x004fc800078e02ff */
[----:B---3--:R-:W-:Y:S01]  /*02d0*/  IMAD R22, R27, R22, R12 ;  /* 0x000000161b167224 */ /* 0x008fe200078e020c */
[----:B------:R-:W-:-:S03]  /*02e0*/  IADD3 R12, P1, PT, R10, 0x200, RZ ;  /* 0x000002000a0c7810 */ /* 0x000fc60007f3e0ff */
[----:B----4-:R-:W-:Y:S01]  /*02f0*/  IMAD R16, R13, R16, R22 ;  /* 0x000000100d107224 */ /* 0x010fe200078e0216 */
[----:B------:R-:W-:-:S03]  /*0300*/  IADD3.X R13, PT, PT, RZ, R11, RZ, P1, !PT ;  /* 0x0000000bff0d7210 */ /* 0x000fc60000ffe4ff */
[----:B-----5:R-:W-:-:S07]  /*0310*/  IMAD R14, R18, R23, R16 ;  /* 0x00000017120e7224 */ /* 0x020fce00078e0210 */
.L_x_1:
[C---:B------:R-:W-:Y:S01]  /*0320*/  IMAD.WIDE R10, R19.reuse, 0x4, R2 ;  /* 0x00000004130a7825 */ /* 0x040fe200078e0202 */
[----:B------:R-:W2:Y:S04]  /*0330*/  LDG.E R15, desc[UR6][R8.64] ;  /* 0x00000006080f7981 */ /* 0x000ea8000c1e1900 */
[----:B------:R-:W2:Y:S04]  /*0340*/  LDG.E R22, desc[UR6][R10.64+-0x8] ;  /* 0xfffff8060a167981 */ /* 0x000ea8000c1e1900 */
[----:B------:R-:W3:Y:S04]  /*0350*/  LDG.E R24, desc[UR6][R6.64] ;  /* 0x0000000606187981 */ /* 0x000ee8000c1e1900 */
[----:B------:R-:W3:Y:S01]  /*0360*/  LDG.E R27, desc[UR6][R10.64+-0x4] ;  /* 0xfffffc060a1b7981 */ /* 0x000ee2000c1e1900 */
[----:B------:R-:W-:-:S03]  /*0370*/  IADD3 R21, PT, PT, R19, 0x4, RZ ;  /* 0x0000000413157810 */ /* 0x000fc60007ffe0ff */
[----:B------:R-:W4:Y:S04]  /*0380*/  LDG.E R25, desc[UR6][R10.64] ;  /* 0x000000060a197981 */ /* 0x000f28000c1e1900 */
[----:B------:R0:W5:Y:S04]  /*0390*/  LDG.E R18, desc[UR6][R10.64+0x4] ;  /* 0x000004060a127981 */ /* 0x000168000c1e1900 */
[----:B------:R-:W4:Y:S04]  /*03a0*/  LDG.E R20, desc[UR6][R4.64] ;  /* 0x0000000604147981 */ /* 0x000f28000c1e1900 */
[----:B------:R-:W5:Y:S01]  /*03b0*/  LDG.E R16, desc[UR6][R8.64+0x200] ;  /* 0x0002000608107981 */ /* 0x000f62000c1e1900 */
[----:B0-----:R-:W-:-:S02]  /*03c0*/  MOV R10, R12 ;  /* 0x0000000c000a7202 */ /* 0x001fc40000000f00 */
[----:B------:R-:W-:Y:S01]  /*03d0*/  MOV R11, R13 ;  /* 0x0000000d000b7202 */ /* 0x000fe20000000f00 */
[----:B------:R-:W-:-:S04]  /*03e0*/  IMAD.WIDE R12, R21, 0x4, R2 ;  /* 0x00000004150c7825 */ /* 0x000fc800078e0202 */
[----:B------:R-:W5:Y:S04]  /*03f0*/  LDG.E R21, desc[UR6][R10.64] ;  /* 0x000000060a157981 */ /* 0x000f68000c1e1900 */
[----:B------:R-:W5:Y:S04]  /*0400*/  LDG.E R23, desc[UR6][R12.64+-0x8] ;  /* 0xfffff8060c177981 */ /* 0x000f68000c1e1900 */
[----:B------:R-:W5:Y:S04]  /*0410*/  LDG.E R29, desc[UR6][R12.64] ;  /* 0x000000060c1d7981 */ /* 0x000f68000c1e1900 */
[----:B------:R-:W5:Y:S01]  /*0420*/  LDG.E R28, desc[UR6][R10.64+0xe00] ;  /* 0x000e00060a1c7981 */ /* 0x000f62000c1e1900 */
[----:B--2---:R-:W-:-:S03]  /*0430*/  IMAD R15, R22, R15, R14 ;  /* 0x0000000f160f7224 */ /* 0x004fc600078e020e */
[----:B------:R-:W2:Y:S04]  /*0440*/  LDG.E R14, desc[UR6][R6.64+0x200] ;  /* 0x00020006060e7981 */ /* 0x000ea8000c1e1900 */
[----:B------:R-:W2:Y:S01]  /*0450*/  LDG.E R22, desc[UR6][R12.64+0x4] ;  /* 0x000004060c167981 */ /* 0x000ea2000c1e1900 */
[----:B---3--:R-:W-:-:S03]  /*0460*/  IMAD R24, R27, R24, R15 ;  /* 0x000000181b187224 */ /* 0x008fc600078e020f */
[----:B------:R0:W2:Y:S04]  /*0470*/  LDG.E R15, desc[UR6][R12.64+-0x4] ;  /* 0xfffffc060c0f7981 */ /* 0x0000a8000c1e1900 */
[----:B------:R-:W3:Y:S01]  /*0480*/  LDG.E R27, desc[UR6][R10.64+0x200] ;  /* 0x000200060a1b7981 */ /* 0x000ee2000c1e1900 */
[----:B----4-:R-:W-:Y:S01]  /*0490*/  IMAD R20, R25, R20, R24 ;  /* 0x0000001419147224 */ /* 0x010fe200078e0218 */
[----:B------:R-:W-:Y:S02]  /*04a0*/  IADD3 R25, PT, PT, R19, 0x8, RZ ;  /* 0x0000000813197810 */ /* 0x000fe40007ffe0ff */
[----:B------:R-:W4:Y:S01]  /*04b0*/  LDG.E R24, desc[UR6][R4.64+0x200] ;  /* 0x0002000604187981 */ /* 0x000f22000c1e1900 */
[----:B-----5:R-:W-:Y:S02]  /*04c0*/  IMAD R18, R18, R21, R20 ;  /* 0x0000001512127224 */ /* 0x020fe400078e0214 */
[----:B------:R-:W-:-:S04]  /*04d0*/  IMAD.WIDE R20, R25, 0x4, R2 ;  /* 0x0000000419147825 */ /* 0x000fc800078e0202 */
[----:B------:R-:W-:Y:S01]  /*04e0*/  IMAD R26, R23, R16, R18 ;  /* 0x00000010171a7224 */ /* 0x000fe200078e0212 */
[----:B------:R-:W5:Y:S04]  /*04f0*/  LDG.E R25, desc[UR6][R20.64+-0x4] ;  /* 0xfffffc0614197981 */ /* 0x000f68000c1e1900 */
[----:B------:R-:W5:Y:S04]  /*0500*/  LDG.E R16, desc[UR6][R8.64+0x400] ;  /* 0x0004000608107981 */ /* 0x000f68000c1e1900 */
[----:B------:R-:W5:Y:S04]  /*0510*/  LDG.E R23, desc[UR6][R20.64+-0x8] ;  /* 0xfffff80614177981 */ /* 0x000f68000c1e1900 */
[----:B------:R-:W5:Y:S01]  /*0520*/  LDG.E R18, desc[UR6][R6.64+0x400] ;  /* 0x0004000606127981 */ /* 0x000f62000c1e1900 */
[----:B0-----:R-:W-:-:S05]  /*0530*/  IADD3 R13, PT, PT, R19, 0xc, RZ ;  /* 0x0000000c130d7810 */ /* 0x001fca0007ffe0ff */
[----:B------:R-:W-:-:S04]  /*0540*/  IMAD.WIDE R12, R13, 0x4, R2 ;  /* 0x000000040d0c7825 */ /* 0x000fc800078e0202 */
[----:B--2---:R-:W-:Y:S02]  /*0550*/  IMAD R14, R15, R14, R26 ;  /* 0x0000000e0f0e7224 */ /* 0x004fe400078e021a */
[----:B------:R-:W2:Y:S02]  /*0560*/  LDG.E R15, desc[UR6][R20.64] ;  /* 0x00000006140f7981 */ /* 0x000ea4000c1e1900 */
[----:B----4-:R-:W-:Y:S02]  /*0570*/  IMAD R29, R29, R24, R14 ;  /* 0x000000181d1d7224 */ /* 0x010fe400078e020e */
[----:B------:R-:W2:Y:S02]  /*0580*/  LDG.E R14, desc[UR6][R4.64+0x400] ;  /* 0x00040006040e7981 */ /* 0x000ea4000c1e1900 */
[----:B---3--:R-:W-:Y:S02]  /*0590*/  IMAD R22, R22, R27, R29 ;  /* 0x0000001b16167224 */ /* 0x008fe400078e021d */
[----:B------:R-:W3:Y:S04]  /*05a0*/  LDG.E R24, desc[UR6][R20.64+0x4] ;  /* 0x0000040614187981 */ /* 0x000ee8000c1e1900 */
[----:B------:R-:W3:Y:S04]  /*05b0*/  LDG.E R29, desc[UR6][R10.64+0x400] ;  /* 0x000400060a1d7981 */ /* 0x000ee8000c1e1900 */
[----:B------:R-:W4:Y:S04]  /*05c0*/  LDG.E R27, desc[UR6][R12.64+-0x4] ;  /* 0xfffffc060c1b7981 */ /* 0x000f28000c1e1900 */
[----:B------:R-:W4:Y:S04]  /*05d0*/  LDG.E R21, desc[UR6][R12.64] ;  /* 0x000000060c157981 */ /* 0x000f28000c1e1900 */
[----:B------:R-:W4:Y:S01]  /*05e0*/  LDG.E R20, desc[UR6][R12.64+0x4] ;  /* 0x000004060c147981 */ /* 0x000f22000c1e1900 */
[----:B-----5:R-:W-:-:S03]  /*05f0*/  IMAD R22, R23, R16, R22 ;  /* 0x0000001017167224 */ /* 0x020fc600078e0216 */
[----:B------:R-:W5:Y:S04]  /*0600*/  LDG.E R16, desc[UR6][R8.64+0x600] ;  /* 0x0006000608107981 */ /* 0x000f68000c1e1900 */
[----:B------:R0:W5:Y:S01]  /*0610*/  LDG.E R23, desc[UR6][R12.64+-0x8] ;  /* 0xfffff8060c177981 */ /* 0x000162000c1e1900 */
[----:B------:R-:W-:-:S03]  /*0620*/  IMAD R26, R25, R18, R22 ;  /* 0x00000012191a7224 */ /* 0x000fc600078e0216 */
[----:B------:R-:W4:Y:S04]  /*0630*/  LDG.E R22, desc[UR6][R6.64+0x600] ;  /* 0x0006000606167981 */ /* 0x000f28000c1e1900 */
[----:B------:R-:W4:Y:S04]  /*0640*/  LDG.E R18, desc[UR6][R4.64+0x600] ;  /* 0x0006000604127981 */ /* 0x000f28000c1e1900 */
[----:B------:R-:W4:Y:S01]  /*0650*/  LDG.E R25, desc[UR6][R10.64+0x600] ;  /* 0x000600060a197981 */ /* 0x000f22000c1e1900 */
[----:B0-----:R-:W-:Y:S01]  /*0660*/  IADD3 R13, PT, PT, R19, 0x14, RZ ;  /* 0x00000014130d7810 */ /* 0x001fe20007ffe0ff */
[----:B--2---:R-:W-:Y:S01]  /*0670*/  IMAD R14, R15, R14, R26 ;  /* 0x0000000e0f0e7224 */ /* 0x004fe200078e021a */
[----:B------:R-:W-:-:S03]  /*0680*/  IADD3 R15, PT, PT, R19, 0x10, RZ ;  /* 0x00000010130f7810 */ /* 0x000fc60007ffe0ff */
[----:B---3--:R-:W-:Y:S02]  /*0690*/  IMAD R24, R24, R29, R14 ;  /* 0x0000001d18187224 */ /* 0x008fe400078e020e */
[----:B------:R-:W-:-:S05]  /*06a0*/  IMAD.WIDE R14, R15, 0x4, R2 ;  /* 0x000000040f0e7825 */ /* 0x000fca00078e0202 */
[----:B------:R-:W2:Y:S01]  /*06b0*/  LDG.E R29, desc[UR6][R14.64+-0x4] ;  /* 0xfffffc060e1d7981 */ /* 0x000ea2000c1e1900 */
[----:B-----5:R-:W-:-:S03]  /*06c0*/  IMAD R24, R23, R16, R24 ;  /* 0x0000001017187224 */ /* 0x020fc600078e0218 */
[----:B------:R-:W3:Y:S04]  /*06d0*/  LDG.E R16, desc[UR6][R8.64+0x800] ;  /* 0x0008000608107981 */ /* 0x000ee8000c1e1900 */
[----:B------:R-:W3:Y:S01]  /*06e0*/  LDG.E R23, desc[UR6][R14.64+-0x8] ;  /* 0xfffff8060e177981 */ /* 0x000ee2000c1e1900 */
[----:B----4-:R-:W-:-:S03]  /*06f0*/  IMAD R22, R27, R22, R24 ;  /* 0x000000161b167224 */ /* 0x010fc600078e0218 */
[----:B------:R-:W2:Y:S01]  /*0700*/  LDG.E R24, desc[UR6][R6.64+0x800] ;  /* 0x0008000606187981 */ /* 0x000ea2000c1e1900 */
[----:B------:R-:W-:-:S03]  /*0710*/  IMAD R12, R21, R18, R22 ;  /* 0x00000012150c7224 */ /* 0x000fc600078e0216 */
[----:B------:R-:W4:Y:S01]  /*0720*/  LDG.E R18, desc[UR6][R4.64+0x800] ;  /* 0x0008000604127981 */ /* 0x000f22000c1e1900 */
[----:B------:R-:W-:-:S03]  /*0730*/  IMAD R26, R20, R25, R12 ;  /* 0x00000019141a7224 */ /* 0x000fc600078e020c */
[----:B------:R-:W4:Y:S01]  /*0740*/  LDG.E R21, desc[UR6][R14.64] ;  /* 0x000000060e157981 */ /* 0x000f22000c1e1900 */
[----:B------:R-:W-:-:S03]  /*0750*/  IMAD.WIDE R12, R13, 0x4, R2 ;  /* 0x000000040d0c7825 */ /* 0x000fc600078e0202 */
[----:B------:R0:W5:Y:S04]  /*0760*/  LDG.E R22, desc[UR6][R14.64+0x4] ;  /* 0x000004060e167981 */ /* 0x000168000c1e1900 */
[----:B------:R-:W5:Y:S04]  /*0770*/  LDG.E R27, desc[UR6][R10.64+0x800] ;  /* 0x000800060a1b7981 */ /* 0x000f68000c1e1900 */
[----:B------:R-:W5:Y:S04]  /*0780*/  LDG.E R20, desc[UR6][R8.64+0xa00] ;  /* 0x000a000608147981 */ /* 0x000f68000c1e1900 */
[----:B------:R-:W5:Y:S01]  /*0790*/  LDG.E R25, desc[UR6][R12.64+-0x8] ;  /* 0xfffff8060c197981 */ /* 0x000f62000c1e1900 */
[----:B0-----:R-:W-:-:S05]  /*07a0*/  IADD3 R15, PT, PT, R19, 0x18, RZ ;  /* 0x00000018130f7810 */ /* 0x001fca0007ffe0ff */
[----:B------:R-:W-:-:S04]  /*07b0*/  IMAD.WIDE R14, R15, 0x4, R2 ;  /* 0x000000040f0e7825 */ /* 0x000fc800078e0202 */
[----:B---3--:R-:W-:Y:S02]  /*07c0*/  IMAD R16, R23, R16, R26 ;  /* 0x0000001017107224 */ /* 0x008fe400078e021a */
[----:B------:R-:W3:Y:S02]  /*07d0*/  LDG.E R23, desc[UR6][R12.64+-0x4] ;  /* 0xfffffc060c177981 */ /* 0x000ee4000c1e1900 */
[----:B--2---:R-:W-:Y:S02]  /*07e0*/  IMAD R24, R29, R24, R16 ;  /* 0x000000181d187224 */ /* 0x004fe400078e0210 */
[----:B------:R-:W3:Y:S04]  /*07f0*/  LDG.E R16, desc[UR6][R6.64+0xa00] ;  /* 0x000a000606107981 */ /* 0x000ee8000c1e1900 */
[----:B------:R-:W2:Y:S01]  /*0800*/  LDG.E R29, desc[UR6][R10.64+0xa00] ;  /* 0x000a00060a1d7981 */ /* 0x000ea2000c1e1900 */
[----:B----4-:R-:W-:-:S03]  /*0810*/  IMAD R26, R21, R18, R24 ;  /* 0x00000012151a7224 */ /* 0x010fc600078e0218 */
[----:B------:R-:W4:Y:S04]  /*0820*/  LDG.E R21, desc[UR6][R4.64+0xa00] ;  /* 0x000a000604157981 */ /* 0x000f28000c1e1900 */
[----:B------:R-:W4:Y:S01]  /*0830*/  LDG.E R18, desc[UR6][R12.64] ;  /* 0x000000060c127981 */ /* 0x000f22000c1e1900 */
[----:B-----5:R-:W-:-:S03]  /*0840*/  IMAD R22, R22, R27, R26 ;  /* 0x0000001b16167224 */ /* 0x020fc600078e021a */
[----:B------:R0:W2:Y:S04]  /*0850*/  LDG.E R24, desc[UR6][R12.64+0x4] ;  /* 0x000004060c187981 */ /* 0x0000a8000c1e1900 */
[----:B------:R-:W5:Y:S01]  /*0860*/  LDG.E R27, desc[UR6][R14.64+-0x8] ;  /* 0xfffff8060e1b7981 */ /* 0x000f62000c1e1900 */
[----:B------:R-:W-:-:S03]  /*0870*/  IMAD R26, R25, R20, R22 ;  /* 0x00000014191a7224 */ /* 0x000fc600078e0216 */
[----:B------:R-:W5:Y:S04]  /*0880*/  LDG.E R22, desc[UR6][R8.64+0xc00] ;  /* 0x000c000608167981 */ /* 0x000f68000c1e1900 */
[----:B------:R-:W5:Y:S04]  /*0890*/  LDG.E R25, desc[UR6][R6.64+0xc00] ;  /* 0x000c000606197981 */ /* 0x000f68000c1e1900 */
[----:B------:R-:W5:Y:S01]  /*08a0*/  LDG.E R20, desc[UR6][R14.64+-0x4] ;  /* 0xfffffc060e147981 */ /* 0x000f62000c1e1900 */
[----:B0-----:R-:W-:-:S05]  /*08b0*/  IADD3 R13, PT, PT, R19, 0x1c, RZ ;  /* 0x0000001c130d7810 */ /* 0x001fca0007ffe0ff */
[----:B------:R-:W-:-:S04]  /*08c0*/  IMAD.WIDE R12, R13, 0x4, R2 ;  /* 0x000000040d0c7825 */ /* 0x000fc800078e0202 */
[----:B---3--:R-:W-:Y:S02]  /*08d0*/  IMAD R16, R23, R16, R26 ;  /* 0x0000001017107224 */ /* 0x008fe400078e021a */
[----:B------:R-:W3:Y:S02]  /*08e0*/  LDG.E R26, desc[UR6][R12.64+0x4] ;  /* 0x000004060c1a7981 */ /* 0x000ee4000c1e1900 */
[----:B----4-:R-:W-:Y:S02]  /*08f0*/  IMAD R23, R18, R21, R16 ;  /* 0x0000001512177224 */ /* 0x010fe400078e0210 */
[----:B------:R-:W4:Y:S04]  /*0900*/  LDG.E R16, desc[UR6][R4.64+0xc00] ;  /* 0x000c000604107981 */ /* 0x000f28000c1e1900 */
[----:B------:R-:W4:Y:S01]  /*0910*/  LDG.E R21, desc[UR6][R14.64] ;  /* 0x000000060e157981 */ /* 0x000f22000c1e1900 */
[----:B--2---:R-:W-:-:S03]  /*0920*/  IMAD R24, R24, R29, R23 ;  /* 0x0000001d18187224 */ /* 0x004fc600078e0217 */
[----:B------:R0:W2:Y:S04]  /*0930*/  LDG.E R18, desc[UR6][R14.64+0x4] ;  /* 0x000004060e127981 */ /* 0x0000a8000c1e1900 */
[----:B------:R-:W2:Y:S01]  /*0940*/  LDG.E R23, desc[UR6][R10.64+0xc00] ;  /* 0x000c00060a177981 */ /* 0x000ea2000c1e1900 */
[----:B-----5:R-:W-:-:S03]  /*0950*/  IMAD R24, R27, R22, R24 ;  /* 0x000000161b187224 */ /* 0x020fc600078e0218 */
[----:B------:R-:W5:Y:S04]  /*0960*/  LDG.E R27, desc[UR6][R8.64+0xe00] ;  /* 0x000e0006081b7981 */ /* 0x000f68000c1e1900 */
[----:B------:R-:W5:Y:S01]  /*0970*/  LDG.E R22, desc[UR6][R12.64+-0x8] ;  /* 0xfffff8060c167981 */ /* 0x000f62000c1e1900 */
[----:B0-----:R-:W-:-:S03]  /*0980*/  IMAD R14, R20, R25, R24 ;  /* 0x00000019140e7224 */ /* 0x001fc600078e0218 */
[----:B------:R-:W3:Y:S04]  /*0990*/  LDG.E R29, desc[UR6][R6.64+0xe00] ;  /* 0x000e0006061d7981 */ /* 0x000ee8000c1e1900 */
[----:B------:R-:W3:Y:S04]  /*09a0*/  LDG.E R24, desc[UR6][R12.64+-0x4] ;  /* 0xfffffc060c187981 */ /* 0x000ee8000c1e1900 */
[----:B------:R-:W3:Y:S04]  /*09b0*/  LDG.E R20, desc[UR6][R4.64+0xe00] ;  /* 0x000e000604147981 */ /* 0x000ee8000c1e1900 */
[----:B------:R-:W3:Y:S01]  /*09c0*/  LDG.E R25, desc[UR6][R12.64] ;  /* 0x000000060c197981 */ /* 0x000ee2000c1e1900 */
[----:B------:R-:W-:Y:S01]  /*09d0*/  IADD3 R15, PT, PT, R19, 0x20, RZ ;  /* 0x00000020130f7810 */ /* 0x000fe20007ffe0ff */
[----:B----4-:R-:W-:-:S02]  /*09e0*/  IMAD R14, R21, R16, R14 ;  /* 0x00000010150e7224 */ /* 0x010fc400078e020e */
[----:B------:R-:W4:Y:S02]  /*09f0*/  LDG.E R21, desc[UR6][R8.64+0x1000] ;  /* 0x0010000608157981 */ /* 0x000f24000c1e1900 */
[----:B--2---:R-:W-:Y:S02]  /*0a00*/  IMAD R18, R18, R23, R14 ;  /* 0x0000001712127224 */ /* 0x004fe400078e020e */
[----:B------:R-:W-:-:S05]  /*0a10*/  IMAD.WIDE R14, R15, 0x4, R2 ;  /* 0x000000040f0e7825 */ /* 0x000fca00078e0202 */
[----:B------:R-:W4:Y:S01]  /*0a20*/  LDG.E R16, desc[UR6][R14.64+-0x8] ;  /* 0xfffff8060e107981 */ /* 0x000f22000c1e1900 */
[----:B-----5:R-:W-:-:S03]  /*0a30*/  IMAD R18, R22, R27, R18 ;  /* 0x0000001b16127224 */ /* 0x020fc600078e0212 */
[----:B------:R-:W2:Y:S04]  /*0a40*/  LDG.E R23, desc[UR6][R14.64+-0x4] ;  /* 0xfffffc060e177981 */ /* 0x000ea8000c1e1900 */
[----:B------:R-:W5:Y:S01]  /*0a50*/  LDG.E R22, desc[UR6][R8.64+0x1200] ;  /* 0x0012000608167981 */ /* 0x000f62000c1e1900 */
[----:B---3--:R-:W-:-:S03]  /*0a60*/  IMAD R24, R24, R29, R18 ;  /* 0x0000001d18187224 */ /* 0x008fc600078e0212 */
[----:B------:R-:W2:Y:S01]  /*0a70*/  LDG.E R18, desc[UR6][R6.64+0x1000] ;  /* 0x0010000606127981 */ /* 0x000ea2000c1e1900 */
[----:B------:R-:W-:-:S03]  /*0a80*/  IADD3 R27, PT, PT, R19, 0x24, RZ ;  /* 0x00000024131b7810 */ /* 0x000fc60007ffe0ff */
[----:B------:R-:W3:Y:S01]  /*0a90*/  LDG.E R29, desc[UR6][R10.64+0x1000] ;  /* 0x001000060a1d7981 */ /* 0x000ee2000c1e1900 */
[----:B------:R-:W-:-:S03]  /*0aa0*/  IMAD R13, R25, R20, R24 ;  /* 0x00000014190d7224 */ /* 0x000fc600078e0218 */
[----:B------:R-:W5:Y:S01]  /*0ab0*/  LDG.E R25, desc[UR6][R4.64+0x1000] ;  /* 0x0010000604197981 */ /* 0x000f62000c1e1900 */
[----:B------:R-:W-:-:S03]  /*0ac0*/  IMAD R26, R26, R28, R13 ;  /* 0x0000001c1a1a7224 */ /* 0x000fc600078e020d */
[----:B------:R-:W5:Y:S01]  /*0ad0*/  LDG.E R20, desc[UR6][R14.64] ;  /* 0x000000060e147981 */ /* 0x000f62000c1e1900 */
[----:B------:R-:W-:-:S03]  /*0ae0*/  IMAD.WIDE R12, R27, 0x4, R2 ;  /* 0x000000041b0c7825 */ /* 0x000fc600078e0202 */
[----:B------:R0:W3:Y:S04]  /*0af0*/  LDG.E R24, desc[UR6][R14.64+0x4] ;  /* 0x000004060e187981 */ /* 0x0000e8000c1e1900 */
[----:B------:R-:W3:Y:S01]  /*0b00*/  LDG.E R27, desc[UR6][R12.64+-0x8] ;  /* 0xfffff8060c1b7981 */ /* 0x000ee2000c1e1900 */
[----:B0-----:R-:W-:-:S05]  /*0b10*/  IADD3 R15, PT, PT, R19, 0x28, RZ ;  /* 0x00000028130f7810 */ /* 0x001fca0007ffe0ff */
[----:B------:R-:W-:-:S04]  /*0b20*/  IMAD.WIDE R14, R15, 0x4, R2 ;  /* 0x000000040f0e7825 */ /* 0x000fc800078e0202 */
[----:B----4-:R-:W-:Y:S02]  /*0b30*/  IMAD R16, R16, R21, R26 ;  /* 0x0000001510107224 */ /* 0x010fe400078e021a */
[----:B------:R-:W4:Y:S02]  /*0b40*/  LDG.E R21, desc[UR6][R6.64+0x1200] ;  /* 0x0012000606157981 */ /* 0x000f24000c1e1900 */
[----:B--2---:R-:W-:Y:S02]  /*0b50*/  IMAD R18, R23, R18, R16 ;  /* 0x0000001217127224 */ /* 0x004fe400078e0210 */
[----:B------:R-:W4:Y:S04]  /*0b60*/  LDG.E R16, desc[UR6][R12.64+-0x4] ;  /* 0xfffffc060c107981 */ /* 0x000f28000c1e1900 */
[----:B------:R-:W2:Y:S01]  /*0b70*/  LDG.E R23, desc[UR6][R4.64+0x1200] ;  /* 0x0012000604177981 */ /* 0x000ea2000c1e1900 */
[----:B-----5:R-:W-:-:S03]  /*0b80*/  IMAD R25, R20, R25, R18 ;  /* 0x0000001914197224 */ /* 0x020fc600078e0212 */
[----:B------:R-:W2:Y:S01]  /*0b90*/  LDG.E R18, desc[UR6][R12.64] ;  /* 0x000000060c127981 */ /* 0x000ea2000c1e1900 */
[----:B---3--:R-:W-:-:S03]  /*0ba0*/  IMAD R24, R24, R29, R25 ;  /* 0x0000001d18187224 */ /* 0x008fc600078e0219 */
[----:B------:R0:W3:Y:S04]  /*0bb0*/  LDG.E R20, desc[UR6][R12.64+0x4] ;  /* 0x000004060c147981 */ /* 0x0000e8000c1e1900 */
[----:B------:R-:W3:Y:S01]  /*0bc0*/  LDG.E R29, desc[UR6][R10.64+0x1200] ;  /* 0x001200060a1d7981 */ /* 0x000ee2000c1e1900 */
[----:B------:R-:W-:-:S03]  /*0bd0*/  IMAD R26, R27, R22, R24 ;  /* 0x000000161b1a7224 */ /* 0x000fc600078e0218 */
[----:B------:R-:W5:Y:S04]  /*0be0*/  LDG.E R24, desc[UR6][R8.64+0x1400] ;  /* 0x0014000608187981 */ /* 0x000f68000c1e1900 */
[----:B------:R-:W5:Y:S04]  /*0bf0*/  LDG.E R27, desc[UR6][R14.64+-0x8] ;  /* 0xfffff8060e1b7981 */ /* 0x000f68000c1e1900 */
[----:B------:R-:W5:Y:S04]  /*0c00*/  LDG.E R22, desc[UR6][R6.64+0x1400] ;  /* 0x0014000606167981 */ /* 0x000f68000c1e1900 */
[----:B------:R-:W5:Y:S01]  /*0c10*/  LDG.E R25, desc[UR6][R14.64+-0x4] ;  /* 0xfffffc060e197981 */ /* 0x000f62000c1e1900 */
[----:B0-----:R-:W-:-:S05]  /*0c20*/  IADD3 R13, PT, PT, R19, 0x2c, RZ ;  /* 0x0000002c130d7810 */ /* 0x001fca0007ffe0ff */
[----:B------:R-:W-:-:S04]  /*0c30*/  IMAD.WIDE R12, R13, 0x4, R2 ;  /* 0x000000040d0c7825 */ /* 0x000fc800078e0202 */
[----:B----4-:R-:W-:Y:S02]  /*0c40*/  IMAD R16, R16, R21, R26 ;  /* 0x0000001510107224 */ /* 0x010fe400078e021a */
[----:B------:R-:W4:Y:S02]  /*0c50*/  LDG.E R21, desc[UR6][R4.64+0x1400] ;  /* 0x0014000604157981 */ /* 0x000f24000c1e1900 */
[----:B--2---:R-:W-:Y:S02]  /*0c60*/  IMAD R23, R18, R23, R16 ;  /* 0x0000001712177224 */ /* 0x004fe400078e0210 */
[----:B------:R-:W4:Y:S04]  /*0c70*/  LDG.E R16, desc[UR6][R14.64] ;  /* 0x000000060e107981 */ /* 0x000f28000c1e1900 */
[----:B------:R-:W2:Y:S01]  /*0c80*/  LDG.E R18, desc[UR6][R14.64+0x4] ;  /* 0x000004060e127981 */ /* 0x000ea2000c1e1900 */
[----:B---3--:R-:W-:-:S03]  /*0c90*/  IMAD R20, R20, R29, R23 ;  /* 0x0000001d14147224 */ /* 0x008fc600078e0217 */
[----:B------:R-:W2:Y:S04]  /*0ca0*/  LDG.E R29, desc[UR6][R10.64+0x1400] ;  /* 0x001400060a1d7981 */ /* 0x000ea8000c1e1900 */
[----:B------:R-:W3:Y:S01]  /*0cb0*/  LDG.E R23, desc[UR6][R12.64+-0x8] ;  /* 0xfffff8060c177981 */ /* 0x000ee2000c1e1900 */
[----:B-----5:R-:W-:-:S03]  /*0cc0*/  IMAD R24, R27, R24, R20 ;  /* 0x000000181b187224 */ /* 0x020fc600078e0214 */
[----:B------:R-:W3:Y:S04]  /*0cd0*/  LDG.E R20, desc[UR6][R8.64+0x1600] ;  /* 0x0016000608147981 */ /* 0x000ee8000c1e1900 */
[----:B------:R-:W5:Y:S01]  /*0ce0*/  LDG.E R14, desc[UR6][R12.64] ;  /* 0x000000060c0e7981 */ /* 0x000f62000c1e1900 */
[----:B------:R-:W-:-:S03]  /*0cf0*/  IMAD R26, R25, R22, R24 ;  /* 0x00000016191a7224 */ /* 0x000fc600078e0218 */
[----:B------:R0:W5:Y:S04]  /*0d00*/  LDG.E R25, desc[UR6][R6.64+0x1600] ;  /* 0x0016000606197981 */ /* 0x000168000c1e1900 */
[----:B------:R-:W5:Y:S04]  /*0d10*/  LDG.E R22, desc[UR6][R12.64+-0x4] ;  /* 0xfffffc060c167981 */ /* 0x000f68000c1e1900 */
[----:B------:R1:W5:Y:S04]  /*0d20*/  LDG.E R27, desc[UR6][R4.64+0x1600] ;  /* 0x00160006041b7981 */ /* 0x000368000c1e1900 */
[----:B------:R1:W5:Y:S04]  /*0d30*/  LDG.E R15, desc[UR6][R12.64+0x4] ;  /* 0x000004060c0f7981 */ /* 0x000368000c1e1900 */
[----:B------:R-:W5:Y:S01]  /*0d40*/  LDG.E R24, desc[UR6][R10.64+0x1600] ;  /* 0x001600060a187981 */ /* 0x000f62000c1e1900 */
[----:B------:R-:W-:Y:S01]  /*0d50*/  UIADD3 UR4, UPT, UPT, UR4, 0x30, URZ ;  /* 0x0000003004047890 */ /* 0x000fe2000fffe0ff */
[----:B0-----:R-:W-:-:S03]  /*0d60*/  IADD3 R6, P0, PT, R6, 0x1800, RZ ;  /* 0x0000180006067810 */ /* 0x001fc60007f1e0ff */
[----:B------:R-:W-:Y:S01]  /*0d70*/  UISETP.NE.AND UP0, UPT, UR4, 0xc4, UPT ;  /* 0x000000c40400788c */ /* 0x000fe2000bf05270 */
[----:B-1----:R-:W-:Y:S02]  /*0d80*/  IADD3 R4, P1, PT, R4, 0x1800, RZ ;  /* 0x0000180004047810 */ /* 0x002fe40007f3e0ff */
[----:B------:R-:W-:Y:S02]  /*0d90*/  IADD3.X R7, PT, PT, RZ, R7, RZ, P0, !PT ;  /* 0x00000007ff077210 */ /* 0x000fe400007fe4ff */
[----:B------:R-:W-:Y:S02]  /*0da0*/  IADD3.X R5, PT, PT, RZ, R5, RZ, P1, !PT ;  /* 0x00000005ff057210 */ /* 0x000fe40000ffe4ff */
[----:B------:R-:W-:Y:S02]  /*0db0*/  IADD3 R12, P0, PT, R10, 0x1800, RZ ;  /* 0x000018000a0c7810 */ /* 0x000fe40007f1e0ff */
[----:B------:R-:W-:Y:S02]  /*0dc0*/  IADD3 R8, P1, PT, R8, 0x1800, RZ ;  /* 0x0000180008087810 */ /* 0x000fe40007f3e0ff */
[----:B------:R-:W-:-:S02]  /*0dd0*/  IADD3.X R13, PT, PT, RZ, R11, RZ, P0, !PT ;  /* 0x0000000bff0d7210 */ /* 0x000fc400007fe4ff */
[----:B------:R-:W-:Y:S02]  /*0de0*/  IADD3.X R9, PT, PT, RZ, R9, RZ, P1, !PT ;  /* 0x00000009ff097210 */ /* 0x000fe40000ffe4ff */
[----:B------:R-:W-:Y:S01]  /*0df0*/  IADD3 R19, PT, PT, R19, 0x30, RZ ;  /* 0x0000003013137810 */ /* 0x000fe20007ffe0ff */
[----:B----4-:R-:W-:-:S04]  /*0e00*/  IMAD R16, R16, R21, R26 ;  /* 0x0000001510107224 */ /* 0x010fc800078e021a */
[----:B--2---:R-:W-:-:S04]  /*0e10*/  IMAD R16, R18, R29, R16 ;  /* 0x0000001d12107224 */ /* 0x004fc800078e0210 */
[----:B---3--:R-:W-:-:S04]  /*0e20*/  IMAD R20, R23, R20, R16 ;  /* 0x0000001417147224 */ /* 0x008fc800078e0210 */
[----:B-----5:R-:W-:-:S04]  /*0e30*/  IMAD R20, R22, R25, R20 ;  /* 0x0000001916147224 */ /* 0x020fc800078e0214 */
[----:B------:R-:W-:-:S04]  /*0e40*/  IMAD R14, R14, R27, R20 ;  /* 0x0000001b0e0e7224 */ /* 0x000fc800078e0214 */
[----:B------:R-:W-:Y:S01]  /*0e50*/  IMAD R14, R15, R24, R14 ;  /* 0x000000180f0e7224 */ /* 0x000fe200078e020e */
[----:B------:R-:W-:Y:S06]  /*0e60*/  BRA.U UP0, `(.L_x_1) ;  /* 0xfffffff5002c7547 */ /* 0x000fec000b83ffff */
[----:B------:R-:W0:Y:S01]  /*0e70*/  LDC.64 R2, c[0x0][0x390] ;  /* 0x0000e400ff027b82 */ /* 0x000e220000000a00 */
[----:B------:R-:W-:-:S05]  /*0e80*/  LEA R17, R17, R0, 0x5 ;  /* 0x0000000011117211 */ /* 0x000fca00078e28ff */
[----:B0-----:R-:W-:-:S05]  /*0e90*/  IMAD.WIDE R2, R17, 0x4, R2 ;  /* 0x0000000411027825 */ /* 0x001fca00078e0202 */
[----:B------:R-:W-:Y:S01]  /*0ea0*/  STG.E desc[UR6][R2.64], R14 ;  /* 0x0000000e02007986 */ /* 0x000fe2000c101906 */
[----:B------:R-:W-:Y:S05]  /*0eb0*/  EXIT ;  /* 0x000000000000794d */ /* 0x000fea0003800000 */
.L_x_2:
        /* <DEDUP_REMOVED lines=12> */
.L_x_4:


//--------------------- .nv.shared.reserved.0     --------------------------
	.section	.nv.shared.reserved.0,"aw",@nobits
	.weak		__nv_reservedSMEM_offset_0_alias
	.size		__nv_reservedSMEM_offset_0_alias, 0, 64
	.other		__nv_reservedSMEM_offset_0_alias,@"STO_CUDA_RESERVED_SHARED STV_DEFAULT"
__nv_reservedSMEM_offset_0_alias:
	.zero		0
	.zero		64


//--------------------- .nv.constant0._Z15matrixmult_Q_KVPiS_S_ --------------------------
	.section	.nv.constant0._Z15matrixmult_Q_KVPiS_S_,"a",@progbits
	.sectionflags	@""
	.align	4
.nv.constant0._Z15matrixmult_Q_KVPiS_S_:
	.zero		920


//--------------------- .nv.constant0._Z14matrixmult_K_VPiS_S_ --------------------------
	.section	.nv.constant0._Z14matrixmult_K_VPiS_S_,"a",@progbits
	.sectionflags	@""
	.align	4
.nv.constant0._Z14matrixmult_K_VPiS_S_:
	.zero		920


//--------------------- SYMBOLS --------------------------

	.type		.nv.reservedSmem.offset0,@object
	.size		.nv.reservedSmem.offset0,0x4
